//
// Generated by NVIDIA NVVM Compiler
//
// Compiler Build ID: CL-36424714
// Cuda compilation tools, release 13.0, V13.0.88
// Based on NVVM 20.0.0
//

.version 9.0
.target sm_100
.address_size 64

	// .globl	_Z7processPfi

.visible .entry _Z7processPfi(
	.param .u64 .ptr .align 1 _Z7processPfi_param_0,
	.param .u32 _Z7processPfi_param_1
)
{
	.reg .pred 	%p<13>;
	.reg .b32 	%r<29>;
	.reg .b32 	%f<20>;
	.reg .b64 	%rd<5>;
	.reg .b64 	%fd<24>;

	ld.param.u64 	%rd1, [_Z7processPfi_param_0];
	ld.param.u32 	%r14, [_Z7processPfi_param_1];
	mov.u32 	%r15, %ctaid.x;
	mov.u32 	%r16, %ntid.x;
	mov.u32 	%r17, %tid.x;
	mad.lo.s32 	%r1, %r15, %r16, %r17;
	mul.lo.s32 	%r2, %r14, %r1;
	add.s32 	%r28, %r2, %r14;
	setp.lt.s32 	%p5, %r14, 1;
	mov.f32 	%f19, 0f00000000;
	@%p5 bra 	$L__BB0_7;
	and.b32  	%r18, %r28, 1;
	setp.eq.b32 	%p6, %r18, 1;
	not.pred 	%p12, %p6;
	add.s32 	%r19, %r28, -1;
	min.s32 	%r20, %r2, %r19;
	sub.s32 	%r21, %r28, %r20;
	sub.s32 	%r4, %r19, %r20;
	and.b32  	%r5, %r21, 3;
	setp.eq.s32 	%p7, %r5, 0;
	mov.f32 	%f19, 0f00000000;
	@%p7 bra 	$L__BB0_4;
	neg.s32 	%r25, %r5;
	mov.f32 	%f19, 0f00000000;
	mov.u32 	%r26, %r28;
$L__BB0_3:
	.pragma "nounroll";
	add.s32 	%r28, %r26, -1;
	selp.f64 	%fd3, 0dBFF0000000000000, 0d3FF0000000000000, %p12;
	cvt.rn.f64.s32 	%fd4, %r26;
	div.rn.f64 	%fd5, %fd3, %fd4;
	cvt.f64.f32 	%fd6, %f19;
	add.f64 	%fd7, %fd5, %fd6;
	cvt.rn.f32.f64 	%f19, %fd7;
	not.pred 	%p12, %p12;
	add.s32 	%r25, %r25, 1;
	setp.ne.s32 	%p8, %r25, 0;
	mov.u32 	%r26, %r28;
	@%p8 bra 	$L__BB0_3;
$L__BB0_4:
	setp.lt.u32 	%p9, %r4, 3;
	@%p9 bra 	$L__BB0_7;
	selp.f64 	%fd1, 0dBFF0000000000000, 0d3FF0000000000000, %p12;
	selp.f64 	%fd2, 0d3FF0000000000000, 0dBFF0000000000000, %p12;
$L__BB0_6:
	add.s32 	%r22, %r28, -1;
	cvt.rn.f64.s32 	%fd8, %r28;
	div.rn.f64 	%fd9, %fd1, %fd8;
	cvt.f64.f32 	%fd10, %f19;
	add.f64 	%fd11, %fd9, %fd10;
	cvt.rn.f32.f64 	%f12, %fd11;
	add.s32 	%r23, %r28, -2;
	cvt.rn.f64.s32 	%fd12, %r22;
	div.rn.f64 	%fd13, %fd2, %fd12;
	cvt.f64.f32 	%fd14, %f12;
	add.f64 	%fd15, %fd13, %fd14;
	cvt.rn.f32.f64 	%f13, %fd15;
	add.s32 	%r24, %r28, -3;
	cvt.rn.f64.s32 	%fd16, %r23;
	div.rn.f64 	%fd17, %fd1, %fd16;
	cvt.f64.f32 	%fd18, %f13;
	add.f64 	%fd19, %fd17, %fd18;
	cvt.rn.f32.f64 	%f14, %fd19;
	add.s32 	%r28, %r28, -4;
	cvt.rn.f64.s32 	%fd20, %r24;
	div.rn.f64 	%fd21, %fd2, %fd20;
	cvt.f64.f32 	%fd22, %f14;
	add.f64 	%fd23, %fd21, %fd22;
	cvt.rn.f32.f64 	%f19, %fd23;
	setp.gt.s32 	%p10, %r28, %r2;
	@%p10 bra 	$L__BB0_6;
$L__BB0_7:
	cvta.to.global.u64 	%rd2, %rd1;
	mul.wide.s32 	%rd3, %r1, 4;
	add.s64 	%rd4, %rd2, %rd3;
	st.global.f32 	[%rd4], %f19;
	ret;

}


// ===== COMPILED SASS (sm_100) =====

	.target	sm_100

	.elftype	@"ET_EXEC"


//--------------------- .note.nv.tkinfo           --------------------------
	.section	.note.nv.tkinfo,"",@"SHT_NOTE"
	.sectionflags	@"SHF_NOTE_NV_TKINFO"
	.tkinfo
        /*0018*/ 	.word	0x00000002
        /*0030*/ 	.string	""
        /*0030*/ 	.string	"ptxas"
        /*0030*/ 	.string	"Cuda compilation tools, release 13.0, V13.0.88"
        /*0030*/ 	.string	"Build cuda_13.0.r13.0/compiler.36424714_0"
        /*0030*/ 	.string	"-arch sm_100 -m 64 "



//--------------------- .note.nv.cuinfo           --------------------------
	.section	.note.nv.cuinfo,"",@"SHT_NOTE"
	.sectionflags	@"SHF_NOTE_NV_CUINFO"
        /*0018*/ 	.short	0x0002
        /*001a*/ 	.short	0x0064
        /*001c*/ 	.short	0x0082
	.zero		2


//--------------------- .nv.info                  --------------------------
	.section	.nv.info,"",@"SHT_CUDA_INFO"
	.align	4


	//----- nvinfo : EIATTR_REGCOUNT
	.align		4
        /*0000*/ 	.byte	0x04, 0x2f
        /*0002*/ 	.short	(.L_1 - .L_0)
	.align		4
.L_0:
        /*0004*/ 	.word	index@(_Z7processPfi)
        /*0008*/ 	.word	0x00000020


	//----- nvinfo : EIATTR_FRAME_SIZE
	.align		4
.L_1:
        /*000c*/ 	.byte	0x04, 0x11
        /*000e*/ 	.short	(.L_3 - .L_2)
	.align		4
.L_2:
        /*0010*/ 	.word	index@($__internal_0_$__cuda_sm20_div_rn_f64_full)
        /*0014*/ 	.word	0x00000000


	//----- nvinfo : EIATTR_FRAME_SIZE
	.align		4
.L_3:
        /*0018*/ 	.byte	0x04, 0x11
        /*001a*/ 	.short	(.L_5 - .L_4)
	.align		4
.L_4:
        /*001c*/ 	.word	index@(_Z7processPfi)
        /*0020*/ 	.word	0x00000000


	//----- nvinfo : EIATTR_MIN_STACK_SIZE
	.align		4
.L_5:
        /*0024*/ 	.byte	0x04, 0x12
        /*0026*/ 	.short	(.L_7 - .L_6)
	.align		4
.L_6:
        /*0028*/ 	.word	index@(_Z7processPfi)
        /*002c*/ 	.word	0x00000000
.L_7:


//--------------------- .nv.compat                --------------------------
	.section	.nv.compat,"",@"SHT_CUDA_COMPAT_INFO"
	.align	4
        /*0000*/ 	.byte	0x02, 0x09, 0x00, 0x00, 0x02, 0x02, 0x01, 0x00, 0x02, 0x05, 0x05, 0x00, 0x03, 0x07, 0x01, 0x01
        /*0010*/ 	.byte	0x02, 0x03, 0x00, 0x00, 0x02, 0x06, 0x01, 0x00, 0x04, 0x0b, 0x08, 0x00, 0x01, 0x00, 0x00, 0x00
        /*0020*/ 	.byte	0x00, 0x00, 0x00, 0x00


//--------------------- .nv.info._Z7processPfi    --------------------------
	.section	.nv.info._Z7processPfi,"",@"SHT_CUDA_INFO"
	.sectionflags	@""
	.align	4


	//----- nvinfo : EIATTR_CUDA_API_VERSION
	.align		4
        /*0000*/ 	.byte	0x04, 0x37
        /*0002*/ 	.short	(.L_9 - .L_8)
.L_8:
        /*0004*/ 	.word	0x00000082


	//----- nvinfo : EIATTR_KPARAM_INFO
	.align		4
.L_9:
        /*0008*/ 	.byte	0x04, 0x17
        /*000a*/ 	.short	(.L_11 - .L_10)
.L_10:
        /*000c*/ 	.word	0x00000000
        /*0010*/ 	.short	0x0001
        /*0012*/ 	.short	0x0008
        /*0014*/ 	.byte	0x00, 0xf0, 0x11, 0x00


	//----- nvinfo : EIATTR_KPARAM_INFO
	.align		4
.L_11:
        /*0018*/ 	.byte	0x04, 0x17
        /*001a*/ 	.short	(.L_13 - .L_12)
.L_12:
        /*001c*/ 	.word	0x00000000
        /*0020*/ 	.short	0x0000
        /*0022*/ 	.short	0x0000
        /*0024*/ 	.byte	0x00, 0xf5, 0x21, 0x00


	//----- nvinfo : EIATTR_SPARSE_MMA_MASK
	.align		4
.L_13:
        /*0028*/ 	.byte	0x03, 0x50
        /*002a*/ 	.short	0x0000


	//----- nvinfo : EIATTR_MAXREG_COUNT
	.align		4
        /*002c*/ 	.byte	0x03, 0x1b
        /*002e*/ 	.short	0x00ff


	//----- nvinfo : EIATTR_MERCURY_ISA_VERSION
	.align		4
        /*0030*/ 	.byte	0x03, 0x5f
        /*0032*/ 	.short	0x0101


	//----- nvinfo : EIATTR_VRC_CTA_INIT_COUNT
	.align		4
        /*0034*/ 	.byte	0x02, 0x4a
	.zero		1
	.zero		1


	//----- nvinfo : EIATTR_EXIT_INSTR_OFFSETS
	.align		4
        /*0038*/ 	.byte	0x04, 0x1c
        /*003a*/ 	.short	(.L_15 - .L_14)


	//   ....[0]....
.L_14:
        /*003c*/ 	.word	0x00000b50


	//----- nvinfo : EIATTR_CRS_STACK_SIZE
	.align		4
.L_15:
        /*0040*/ 	.byte	0x04, 0x1e
        /*0042*/ 	.short	(.L_17 - .L_16)
.L_16:
        /*0044*/ 	.word	0x00000000


	//----- nvinfo : EIATTR_CBANK_PARAM_SIZE
	.align		4
.L_17:
        /*0048*/ 	.byte	0x03, 0x19
        /*004a*/ 	.short	0x000c


	//----- nvinfo : EIATTR_PARAM_CBANK
	.align		4
        /*004c*/ 	.byte	0x04, 0x0a
        /*004e*/ 	.short	(.L_19 - .L_18)
	.align		4
.L_18:
        /*0050*/ 	.word	index@(.nv.constant0._Z7processPfi)
        /*0054*/ 	.short	0x0380
        /*0056*/ 	.short	0x000c


	//----- nvinfo : EIATTR_SW_WAR
	.align		4
.L_19:
        /*0058*/ 	.byte	0x04, 0x36
        /*005a*/ 	.short	(.L_21 - .L_20)
.L_20:
        /*005c*/ 	.word	0x00000008
.L_21:


//--------------------- .nv.callgraph             --------------------------
	.section	.nv.callgraph,"",@"SHT_CUDA_CALLGRAPH"
	.align	4
	.sectionentsize	8
	.align		4
        /*0000*/ 	.word	0x00000000
	.align		4
        /*0004*/ 	.word	0xffffffff
	.align		4
        /*0008*/ 	.word	0x00000000
	.align		4
        /*000c*/ 	.word	0xfffffffe
	.align		4
        /*0010*/ 	.word	0x00000000
	.align		4
        /*0014*/ 	.word	0xfffffffd
	.align		4
        /*0018*/ 	.word	0x00000000
	.align		4
        /*001c*/ 	.word	0xfffffffc


//--------------------- .text._Z7processPfi       --------------------------
	.section	.text._Z7processPfi,"ax",@progbits
	.align	128
        .global         _Z7processPfi
        .type           _Z7processPfi,@function
        .size           _Z7processPfi,(.L_x_22 - _Z7processPfi)
        .other          _Z7processPfi,@"STO_CUDA_ENTRY STV_DEFAULT"
_Z7processPfi:
.text._Z7processPfi:
[----:B------:R-:W-:Y:S01]  /*0000*/  LDC R1, c[0x0][0x37c] ;  /* 0x0000df00ff017b82 */ /* 0x000fe20000000800 */
[----:B------:R-:W0:Y:S01]  /*0010*/  S2R R0, SR_TID.X ;  /* 0x0000000000007919 */ /* 0x000e220000002100 */
[----:B------:R-:W1:Y:S06]  /*0020*/  LDCU UR5, c[0x0][0x388] ;  /* 0x00007100ff0577ac */ /* 0x000e6c0008000800 */
[----:B------:R-:W0:Y:S01]  /*0030*/  S2UR UR4, SR_CTAID.X ;  /* 0x00000000000479c3 */ /* 0x000e220000002500 */
[----:B------:R-:W-:Y:S01]  /*0040*/  IMAD.MOV.U32 R26, RZ, RZ, RZ ;  /* 0x000000ffff1a7224 */ /* 0x000fe200078e00ff */
[----:B------:R-:W2:Y:S06]  /*0050*/  LDCU.64 UR6, c[0x0][0x358] ;  /* 0x00006b00ff0677ac */ /* 0x000eac0008000a00 */
[----:B------:R-:W0:Y:S01]  /*0060*/  LDC R3, c[0x0][0x360] ;  /* 0x0000d800ff037b82 */ /* 0x000e220000000800 */
[----:B-1----:R-:W-:Y:S01]  /*0070*/  UISETP.GE.AND UP0, UPT, UR5, 0x1, UPT ;  /* 0x000000010500788c */ /* 0x002fe2000bf06270 */
[----:B0-----:R-:W-:-:S08]  /*0080*/  IMAD R3, R3, UR4, R0 ;  /* 0x0000000403037c24 */ /* 0x001fd0000f8e0200 */
[----:B--2---:R-:W-:Y:S05]  /*0090*/  BRA.U !UP0, `(.L_x_0) ;  /* 0x0000000908a07547 */ /* 0x004fea000b800000 */
[----:B------:R-:W-:Y:S01]  /*00a0*/  IMAD R4, R3, UR5, RZ ;  /* 0x0000000503047c24 */ /* 0x000fe2000f8e02ff */
[----:B------:R-:W-:Y:S01]  /*00b0*/  UMOV UR4, URZ ;  /* 0x000000ff00047c82 */ /* 0x000fe20008000000 */
[----:B------:R-:W-:Y:S01]  /*00c0*/  BSSY.RECONVERGENT B0, `(.L_x_1) ;  /* 0x000002e000007945 */ /* 0x000fe20003800200 */
[----:B------:R-:W-:Y:S02]  /*00d0*/  IMAD.MOV.U32 R26, RZ, RZ, RZ ;  /* 0x000000ffff1a7224 */ /* 0x000fe400078e00ff */
[----:B------:R-:W-:-:S04]  /*00e0*/  VIADD R5, R4, UR5 ;  /* 0x0000000504057c36 */ /* 0x000fc80008000000 */
[C---:B------:R-:W-:Y:S01]  /*00f0*/  VIADD R7, R5.reuse, 0xffffffff ;  /* 0xffffffff05077836 */ /* 0x040fe20000000000 */
[----:B------:R-:W-:-:S04]  /*0100*/  LOP3.LUT R6, R5, 0x1, RZ, 0xc0, !PT ;  /* 0x0000000105067812 */ /* 0x000fc800078ec0ff */
[----:B------:R-:W-:Y:S02]  /*0110*/  VIMNMX R0, PT, PT, R4, R7, PT ;  /* 0x0000000704007248 */ /* 0x000fe40003fe0100 */
[----:B------:R-:W-:-:S03]  /*0120*/  ISETP.NE.U32.AND P1, PT, R6, 0x1, PT ;  /* 0x000000010600780c */ /* 0x000fc60003f25070 */
[--C-:B------:R-:W-:Y:S02]  /*0130*/  IMAD.IADD R2, R5, 0x1, -R0.reuse ;  /* 0x0000000105027824 */ /* 0x100fe400078e0a00 */
[----:B------:R-:W-:-:S03]  /*0140*/  IMAD.IADD R7, R7, 0x1, -R0 ;  /* 0x0000000107077824 */ /* 0x000fc600078e0a00 */
[----:B------:R-:W-:-:S13]  /*0150*/  LOP3.LUT P0, R2, R2, 0x3, RZ, 0xc0, !PT ;  /* 0x0000000302027812 */ /* 0x000fda000780c0ff */
[----:B------:R-:W-:Y:S05]  /*0160*/  @!P0 BRA `(.L_x_2) ;  /* 0x00000000008c8947 */ /* 0x000fea0003800000 */
[----:B------:R-:W-:Y:S02]  /*0170*/  IMAD.MOV R9, RZ, RZ, -R2 ;  /* 0x000000ffff097224 */ /* 0x000fe400078e0a02 */
[----:B------:R-:W-:-:S07]  /*0180*/  IMAD.MOV.U32 R26, RZ, RZ, RZ ;  /* 0x000000ffff1a7224 */ /* 0x000fce00078e00ff */
.L_x_5:
[----:B01----:R0:W1:Y:S01]  /*0190*/  I2F.F64 R12, R5 ;  /* 0x00000005000c7312 */ /* 0x0030620000201c00 */
[----:B------:R-:W-:Y:S01]  /*01a0*/  IMAD.MOV.U32 R10, RZ, RZ, 0x1 ;  /* 0x00000001ff0a7424 */ /* 0x000fe200078e00ff */
[----:B------:R-:W-:Y:S01]  /*01b0*/  MOV R0, 0x3ff00000 ;  /* 0x3ff0000000007802 */ /* 0x000fe20000000f00 */
[----:B------:R-:W-:Y:S01]  /*01c0*/  VIADD R9, R9, 0x1 ;  /* 0x0000000109097836 */ /* 0x000fe20000000000 */
[----:B------:R-:W-:Y:S04]  /*01d0*/  BSSY.RECONVERGENT B1, `(.L_x_3) ;  /* 0x0000017000017945 */ /* 0x000fe80003800200 */
[----:B------:R-:W-:Y:S01]  /*01e0*/  ISETP.NE.AND P2, PT, R9, RZ, PT ;  /* 0x000000ff0900720c */ /* 0x000fe20003f45270 */
[----:B0-----:R-:W-:Y:S01]  /*01f0*/  VIADD R5, R5, 0xffffffff ;  /* 0xffffffff05057836 */ /* 0x001fe20000000000 */
[----:B-1----:R-:W0:Y:S02]  /*0200*/  MUFU.RCP64H R11, R13 ;  /* 0x0000000d000b7308 */ /* 0x002e240000001800 */
[----:B0-----:R-:W-:-:S08]  /*0210*/  DFMA R14, -R12, R10, 1 ;  /* 0x3ff000000c0e742b */ /* 0x001fd0000000010a */
[----:B------:R-:W-:-:S08]  /*0220*/  DFMA R14, R14, R14, R14 ;  /* 0x0000000e0e0e722b */ /* 0x000fd0000000000e */
[----:B------:R-:W-:-:S08]  /*0230*/  DFMA R14, R10, R14, R10 ;  /* 0x0000000e0a0e722b */ /* 0x000fd0000000000a */
[----:B------:R-:W-:-:S08]  /*0240*/  DFMA R10, -R12, R14, 1 ;  /* 0x3ff000000c0a742b */ /* 0x000fd0000000010e */
[----:B------:R-:W-:Y:S01]  /*0250*/  DFMA R10, R14, R10, R14 ;  /* 0x0000000a0e0a722b */ /* 0x000fe2000000000e */
[----:B------:R-:W-:Y:S01]  /*0260*/  FSEL R15, -R0, 1.875, P1 ;  /* 0x3ff00000000f7808 */ /* 0x000fe20000800100 */
[----:B------:R-:W-:-:S03]  /*0270*/  IMAD.MOV.U32 R14, RZ, RZ, RZ ;  /* 0x000000ffff0e7224 */ /* 0x000fc600078e00ff */
[----:B------:R-:W-:-:S03]  /*0280*/  FSETP.GEU.AND P3, PT, |R15|, 6.5827683646048100446e-37, PT ;  /* 0x036000000f00780b */ /* 0x000fc60003f6e200 */
[----:B------:R-:W-:-:S08]  /*0290*/  DMUL R16, R10, R14 ;  /* 0x0000000e0a107228 */ /* 0x000fd00000000000 */
[----:B------:R-:W-:-:S08]  /*02a0*/  DFMA R18, -R12, R16, R14 ;  /* 0x000000100c12722b */ /* 0x000fd0000000010e */
[----:B------:R-:W-:-:S10]  /*02b0*/  DFMA R10, R10, R18, R16 ;  /* 0x000000120a0a722b */ /* 0x000fd40000000010 */
[----:B------:R-:W-:-:S05]  /*02c0*/  FFMA R0, RZ, R13, R11 ;  /* 0x0000000dff007223 */ /* 0x000fca000000000b */
[----:B------:R-:W-:-:S13]  /*02d0*/  FSETP.GT.AND P0, PT, |R0|, 1.469367938527859385e-39, PT ;  /* 0x001000000000780b */ /* 0x000fda0003f04200 */
[----:B------:R-:W-:Y:S05]  /*02e0*/  @P0 BRA P3, `(.L_x_4) ;  /* 0x0000000000140947 */ /* 0x000fea0001800000 */
[----:B------:R-:W-:Y:S01]  /*02f0*/  IMAD.MOV.U32 R11, RZ, RZ, R15 ;  /* 0x000000ffff0b7224 */ /* 0x000fe200078e000f */
[----:B------:R-:W-:-:S07]  /*0300*/  MOV R2, 0x320 ;  /* 0x0000032000027802 */ /* 0x000fce0000000f00 */
[----:B------:R-:W-:Y:S05]  /*0310*/  CALL.REL.NOINC `($__internal_0_$__cuda_sm20_div_rn_f64_full) ;  /* 0x0000000800107944 */ /* 0x000fea0003c00000 */
[----:B------:R-:W-:Y:S02]  /*0320*/  IMAD.MOV.U32 R10, RZ, RZ, R12 ;  /* 0x000000ffff0a7224 */ /* 0x000fe400078e000c */
[----:B------:R-:W-:-:S07]  /*0330*/  IMAD.MOV.U32 R11, RZ, RZ, R13 ;  /* 0x000000ffff0b7224 */ /* 0x000fce00078e000d */
.L_x_4:
[----:B------:R-:W-:Y:S05]  /*0340*/  BSYNC.RECONVERGENT B1 ;  /* 0x0000000000017941 */ /* 0x000fea0003800200 */
.L_x_3:
[----:B------:R-:W0:Y:S01]  /*0350*/  F2F.F64.F32 R26, R26 ;  /* 0x0000001a001a7310 */ /* 0x000e220000201800 */
[----:B------:R-:W-:Y:S01]  /*0360*/  PLOP3.LUT P1, PT, P1, PT, PT, 0x8, 0x80 ;  /* 0x000000000080781c */ /* 0x000fe20000f2e170 */
[----:B0-----:R-:W-:-:S06]  /*0370*/  DADD R10, R26, R10 ;  /* 0x000000001a0a7229 */ /* 0x001fcc000000000a */
[----:B------:R0:W1:Y:S01]  /*0380*/  F2F.F32.F64 R26, R10 ;  /* 0x0000000a001a7310 */ /* 0x0000620000301000 */
[----:B------:R-:W-:Y:S05]  /*0390*/  @P2 BRA `(.L_x_5) ;  /* 0xfffffffc007c2947 */ /* 0x000fea000383ffff */
.L_x_2:
[----:B------:R-:W-:Y:S05]  /*03a0*/  BSYNC.RECONVERGENT B0 ;  /* 0x0000000000007941 */ /* 0x000fea0003800200 */
.L_x_1:
[----:B------:R-:W-:Y:S01]  /*03b0*/  ISETP.GE.U32.AND P0, PT, R7, 0x3, PT ;  /* 0x000000030700780c */ /* 0x000fe20003f06070 */
[----:B------:R-:W-:-:S12]  /*03c0*/  BSSY.RECONVERGENT B0, `(.L_x_0) ;  /* 0x0000075000007945 */ /* 0x000fd80003800200 */
[----:B------:R-:W-:Y:S05]  /*03d0*/  @!P0 BRA `(.L_x_6) ;  /* 0x0000000400cc8947 */ /* 0x000fea0003800000 */
[----:B------:R-:W-:-:S05]  /*03e0*/  IMAD.MOV.U32 R9, RZ, RZ, 0x3ff00000 ;  /* 0x3ff00000ff097424 */ /* 0x000fca00078e00ff */
[C---:B------:R-:W-:Y:S02]  /*03f0*/  FSEL R7, -R9.reuse, 1.875, P1 ;  /* 0x3ff0000009077808 */ /* 0x040fe40000800100 */
[----:B------:R-:W-:-:S07]  /*0400*/  FSEL R9, R9, -1.875, P1 ;  /* 0xbff0000009097808 */ /* 0x000fce0000800000 */
.L_x_15:
[----:B--2---:R-:W2:Y:S01]  /*0410*/  I2F.F64 R12, R5 ;  /* 0x00000005000c7312 */ /* 0x004ea20000201c00 */
[----:B0-----:R-:W-:Y:S01]  /*0420*/  IMAD.MOV.U32 R10, RZ, RZ, 0x1 ;  /* 0x00000001ff0a7424 */ /* 0x001fe200078e00ff */
[----:B------:R-:W-:Y:S01]  /*0430*/  MOV R6, RZ ;  /* 0x000000ff00067202 */ /* 0x000fe20000000f00 */
[----:B------:R-:W-:Y:S01]  /*0440*/  BSSY.RECONVERGENT B1, `(.L_x_7) ;  /* 0x0000014000017945 */ /* 0x000fe20003800200 */
[----:B------:R-:W-:Y:S01]  /*0450*/  FSETP.GEU.AND P1, PT, |R7|, 6.5827683646048100446e-37, PT ;  /* 0x036000000700780b */ /* 0x000fe20003f2e200 */
[----:B------:R-:W-:-:S03]  /*0460*/  VIADD R27, R5, 0xffffffff ;  /* 0xffffffff051b7836 */ /* 0x000fc60000000000 */
[----:B--2---:R-:W0:Y:S02]  /*0470*/  MUFU.RCP64H R11, R13 ;  /* 0x0000000d000b7308 */ /* 0x004e240000001800 */
[----:B0-----:R-:W-:-:S08]  /*0480*/  DFMA R14, -R12, R10, 1 ;  /* 0x3ff000000c0e742b */ /* 0x001fd0000000010a */
[----:B------:R-:W-:-:S08]  /*0490*/  DFMA R14, R14, R14, R14 ;  /* 0x0000000e0e0e722b */ /* 0x000fd0000000000e */
[----:B------:R-:W-:-:S08]  /*04a0*/  DFMA R14, R10, R14, R10 ;  /* 0x0000000e0a0e722b */ /* 0x000fd0000000000a */
[----:B------:R-:W-:-:S08]  /*04b0*/  DFMA R10, -R12, R14, 1 ;  /* 0x3ff000000c0a742b */ /* 0x000fd0000000010e */
[----:B------:R-:W-:-:S08]  /*04c0*/  DFMA R10, R14, R10, R14 ;  /* 0x0000000a0e0a722b */ /* 0x000fd0000000000e */
[----:B------:R-:W-:-:S08]  /*04d0*/  DMUL R14, R10, R6 ;  /* 0x000000060a0e7228 */ /* 0x000fd00000000000 */
[----:B------:R-:W-:-:S08]  /*04e0*/  DFMA R16, -R12, R14, R6 ;  /* 0x0000000e0c10722b */ /* 0x000fd00000000106 */
[----:B------:R-:W-:-:S10]  /*04f0*/  DFMA R10, R10, R16, R14 ;  /* 0x000000100a0a722b */ /* 0x000fd4000000000e */
[----:B------:R-:W-:-:S05]  /*0500*/  FFMA R0, RZ, R13, R11 ;  /* 0x0000000dff007223 */ /* 0x000fca000000000b */
[----:B------:R-:W-:-:S13]  /*0510*/  FSETP.GT.AND P0, PT, |R0|, 1.469367938527859385e-39, PT ;  /* 0x001000000000780b */ /* 0x000fda0003f04200 */
[----:B---3--:R-:W-:Y:S05]  /*0520*/  @P0 BRA P1, `(.L_x_8) ;  /* 0x0000000000140947 */ /* 0x008fea0000800000 */
[----:B------:R-:W-:Y:S01]  /*0530*/  IMAD.MOV.U32 R11, RZ, RZ, R7 ;  /* 0x000000ffff0b7224 */ /* 0x000fe200078e0007 */
[----:B------:R-:W-:-:S07]  /*0540*/  MOV R2, 0x560 ;  /* 0x0000056000027802 */ /* 0x000fce0000000f00 */
[----:B-1----:R-:W-:Y:S05]  /*0550*/  CALL.REL.NOINC `($__internal_0_$__cuda_sm20_div_rn_f64_full) ;  /* 0x0000000400807944 */ /* 0x002fea0003c00000 */
[----:B------:R-:W-:Y:S02]  /*0560*/  IMAD.MOV.U32 R10, RZ, RZ, R12 ;  /* 0x000000ffff0a7224 */ /* 0x000fe400078e000c */
[----:B------:R-:W-:-:S07]  /*0570*/  IMAD.MOV.U32 R11, RZ, RZ, R13 ;  /* 0x000000ffff0b7224 */ /* 0x000fce00078e000d */
.L_x_8:
[----:B------:R-:W-:Y:S05]  /*0580*/  BSYNC.RECONVERGENT B1 ;  /* 0x0000000000017941 */ /* 0x000fea0003800200 */
.L_x_7:
[----:B------:R-:W0:Y:S01]  /*0590*/  I2F.F64 R14, R27 ;  /* 0x0000001b000e7312 */ /* 0x000e220000201c00 */
[----:B------:R-:W-:Y:S01]  /*05a0*/  IMAD.MOV.U32 R12, RZ, RZ, 0x1 ;  /* 0x00000001ff0c7424 */ /* 0x000fe200078e00ff */
[----:B------:R-:W-:Y:S01]  /*05b0*/  FSETP.GEU.AND P1, PT, |R9|, 6.5827683646048100446e-37, PT ;  /* 0x036000000900780b */ /* 0x000fe20003f2e200 */
[----:B------:R-:W-:Y:S01]  /*05c0*/  IMAD.MOV.U32 R8, RZ, RZ, RZ ;  /* 0x000000ffff087224 */ /* 0x000fe200078e00ff */
[----:B------:R-:W-:Y:S01]  /*05d0*/  BSSY.RECONVERGENT B1, `(.L_x_9) ;  /* 0x0000016000017945 */ /* 0x000fe20003800200 */
[----:B------:R-:W-:-:S03]  /*05e0*/  VIADD R28, R5, 0xfffffffe ;  /* 0xfffffffe051c7836 */ /* 0x000fc60000000000 */
[----:B0-----:R-:W0:Y:S02]  /*05f0*/  MUFU.RCP64H R13, R15 ;  /* 0x0000000f000d7308 */ /* 0x001e240000001800 */
[----:B0-----:R-:W-:-:S08]  /*0600*/  DFMA R16, -R14, R12, 1 ;  /* 0x3ff000000e10742b */ /* 0x001fd0000000010c */
[----:B------:R-:W-:-:S08]  /*0610*/  DFMA R16, R16, R16, R16 ;  /* 0x000000101010722b */ /* 0x000fd00000000010 */
[----:B------:R-:W-:-:S08]  /*0620*/  DFMA R16, R12, R16, R12 ;  /* 0x000000100c10722b */ /* 0x000fd0000000000c */
[----:B------:R-:W-:-:S08]  /*0630*/  DFMA R12, -R14, R16, 1 ;  /* 0x3ff000000e0c742b */ /* 0x000fd00000000110 */
[----:B------:R-:W-:Y:S01]  /*0640*/  DFMA R12, R16, R12, R16 ;  /* 0x0000000c100c722b */ /* 0x000fe20000000010 */
[----:B-1----:R-:W0:Y:S07]  /*0650*/  F2F.F64.F32 R16, R26 ;  /* 0x0000001a00107310 */ /* 0x002e2e0000201800 */
[----:B------:R-:W-:-:S08]  /*0660*/  DMUL R18, R12, R8 ;  /* 0x000000080c127228 */ /* 0x000fd00000000000 */
[----:B------:R-:W-:Y:S02]  /*0670*/  DFMA R20, -R14, R18, R8 ;  /* 0x000000120e14722b */ /* 0x000fe40000000108 */
[----:B0-----:R-:W-:-:S06]  /*0680*/  DADD R16, R16, R10 ;  /* 0x0000000010107229 */ /* 0x001fcc000000000a */
[----:B------:R-:W-:Y:S01]  /*0690*/  DFMA R12, R12, R20, R18 ;  /* 0x000000140c0c722b */ /* 0x000fe20000000012 */
[----:B------:R0:W1:Y:S09]  /*06a0*/  F2F.F32.F64 R27, R16 ;  /* 0x00000010001b7310 */ /* 0x0000720000301000 */
[----:B------:R-:W-:-:S05]  /*06b0*/  FFMA R0, RZ, R15, R13 ;  /* 0x0000000fff007223 */ /* 0x000fca000000000d */
[----:B------:R-:W-:-:S13]  /*06c0*/  FSETP.GT.AND P0, PT, |R0|, 1.469367938527859385e-39, PT ;  /* 0x001000000000780b */ /* 0x000fda0003f04200 */
[----:B01----:R-:W-:Y:S05]  /*06d0*/  @P0 BRA P1, `(.L_x_10) ;  /* 0x0000000000140947 */ /* 0x003fea0000800000 */
[----:B------:R-:W-:Y:S01]  /*06e0*/  IMAD.MOV.U32 R12, RZ, RZ, R14 ;  /* 0x000000ffff0c7224 */ /* 0x000fe200078e000e */
[----:B------:R-:W-:Y:S01]  /*06f0*/  MOV R13, R15 ;  /* 0x0000000f000d7202 */ /* 0x000fe20000000f00 */
[----:B------:R-:W-:Y:S01]  /*0700*/  IMAD.MOV.U32 R11, RZ, RZ, R9 ;  /* 0x000000ffff0b7224 */ /* 0x000fe200078e0009 */
[----:B------:R-:W-:-:S07]  /*0710*/  MOV R2, 0x730 ;  /* 0x0000073000027802 */ /* 0x000fce0000000f00 */
[----:B------:R-:W-:Y:S05]  /*0720*/  CALL.REL.NOINC `($__internal_0_$__cuda_sm20_div_rn_f64_full) ;  /* 0x00000004000c7944 */ /* 0x000fea0003c00000 */
.L_x_10:
[----:B------:R-:W-:Y:S05]  /*0730*/  BSYNC.RECONVERGENT B1 ;  /* 0x0000000000017941 */ /* 0x000fea0003800200 */
.L_x_9:
[----:B------:R0:W1:Y:S01]  /*0740*/  I2F.F64 R14, R28 ;  /* 0x0000001c000e7312 */ /* 0x0000620000201c00 */
[----:B------:R-:W-:Y:S01]  /*0750*/  IMAD.MOV.U32 R10, RZ, RZ, 0x1 ;  /* 0x00000001ff0a7424 */ /* 0x000fe200078e00ff */
[----:B------:R-:W-:Y:S01]  /*0760*/  FSETP.GEU.AND P1, PT, |R7|, 6.5827683646048100446e-37, PT ;  /* 0x036000000700780b */ /* 0x000fe20003f2e200 */
[----:B------:R-:W-:Y:S01]  /*0770*/  IMAD.MOV.U32 R6, RZ, RZ, RZ ;  /* 0x000000ffff067224 */ /* 0x000fe200078e00ff */
[----:B------:R-:W-:Y:S01]  /*0780*/  BSSY.RECONVERGENT B1, `(.L_x_11) ;  /* 0x0000018000017945 */ /* 0x000fe20003800200 */
[----:B0-----:R-:W-:-:S03]  /*0790*/  VIADD R28, R5, 0xfffffffd ;  /* 0xfffffffd051c7836 */ /* 0x001fc60000000000 */
[----:B-1----:R-:W0:Y:S02]  /*07a0*/  MUFU.RCP64H R11, R15 ;  /* 0x0000000f000b7308 */ /* 0x002e240000001800 */
[----:B0-----:R-:W-:-:S08]  /*07b0*/  DFMA R16, -R14, R10, 1 ;  /* 0x3ff000000e10742b */ /* 0x001fd0000000010a */
[----:B------:R-:W-:-:S08]  /*07c0*/  DFMA R16, R16, R16, R16 ;  /* 0x000000101010722b */ /* 0x000fd00000000010 */
[----:B------:R-:W-:-:S08]  /*07d0*/  DFMA R16, R10, R16, R10 ;  /* 0x000000100a10722b */ /* 0x000fd0000000000a */
[----:B------:R-:W-:-:S08]  /*07e0*/  DFMA R10, -R14, R16, 1 ;  /* 0x3ff000000e0a742b */ /* 0x000fd00000000110 */
[----:B------:R-:W-:Y:S01]  /*07f0*/  DFMA R10, R16, R10, R16 ;  /* 0x0000000a100a722b */ /* 0x000fe20000000010 */
[----:B------:R-:W0:Y:S07]  /*0800*/  F2F.F64.F32 R16, R27 ;  /* 0x0000001b00107310 */ /* 0x000e2e0000201800 */
        /* <DEDUP_REMOVED lines=9> */
[----:B------:R-:W-:Y:S01]  /*08a0*/  MOV R2, 0x8e0 ;  /* 0x000008e000027802 */ /* 0x000fe20000000f00 */
[----:B------:R-:W-:Y:S02]  /*08b0*/  IMAD.MOV.U32 R13, RZ, RZ, R15 ;  /* 0x000000ffff0d7224 */ /* 0x000fe400078e000f */
[----:B------:R-:W-:-:S07]  /*08c0*/  IMAD.MOV.U32 R11, RZ, RZ, R7 ;  /* 0x000000ffff0b7224 */ /* 0x000fce00078e0007 */
[----:B------:R-:W-:Y:S05]  /*08d0*/  CALL.REL.NOINC `($__internal_0_$__cuda_sm20_div_rn_f64_full) ;  /* 0x0000000000a07944 */ /* 0x000fea0003c00000 */
[----:B------:R-:W-:Y:S01]  /*08e0*/  IMAD.MOV.U32 R10, RZ, RZ, R12 ;  /* 0x000000ffff0a7224 */ /* 0x000fe200078e000c */
[----:B------:R-:W-:-:S07]  /*08f0*/  MOV R11, R13 ;  /* 0x0000000d000b7202 */ /* 0x000fce0000000f00 */
.L_x_12:
[----:B------:R-:W-:Y:S05]  /*0900*/  BSYNC.RECONVERGENT B1 ;  /* 0x0000000000017941 */ /* 0x000fea0003800200 */
.L_x_11:
[----:B------:R-:W0:Y:S01]  /*0910*/  I2F.F64 R28, R28 ;  /* 0x0000001c001c7312 */ /* 0x000e220000201c00 */
[----:B------:R-:W-:Y:S01]  /*0920*/  IMAD.MOV.U32 R12, RZ, RZ, 0x1 ;  /* 0x00000001ff0c7424 */ /* 0x000fe200078e00ff */
[----:B------:R-:W-:Y:S01]  /*0930*/  FSETP.GEU.AND P1, PT, |R9|, 6.5827683646048100446e-37, PT ;  /* 0x036000000900780b */ /* 0x000fe20003f2e200 */
[----:B------:R-:W-:Y:S01]  /*0940*/  IMAD.MOV.U32 R8, RZ, RZ, RZ ;  /* 0x000000ffff087224 */ /* 0x000fe200078e00ff */
[----:B------:R-:W-:Y:S01]  /*0950*/  BSSY.RECONVERGENT B1, `(.L_x_13) ;  /* 0x0000016000017945 */ /* 0x000fe20003800200 */
[----:B------:R-:W-:-:S03]  /*0960*/  VIADD R5, R5, 0xfffffffc ;  /* 0xfffffffc05057836 */ /* 0x000fc60000000000 */
[----:B------:R-:W1:Y:S08]  /*0970*/  F2F.F64.F32 R26, R26 ;  /* 0x0000001a001a7310 */ /* 0x000e700000201800 */
[----:B0-----:R-:W0:Y:S01]  /*0980*/  MUFU.RCP64H R13, R29 ;  /* 0x0000001d000d7308 */ /* 0x001e220000001800 */
[----:B-1----:R-:W-:-:S07]  /*0990*/  DADD R10, R26, R10 ;  /* 0x000000001a0a7229 */ /* 0x002fce000000000a */
[----:B------:R1:W2:Y:S01]  /*09a0*/  F2F.F32.F64 R27, R10 ;  /* 0x0000000a001b7310 */ /* 0x0002a20000301000 */
        /* <DEDUP_REMOVED lines=10> */
[----:B-12---:R-:W-:Y:S05]  /*0a50*/  @P0 BRA P1, `(.L_x_14) ;  /* 0x0000000000140947 */ /* 0x006fea0000800000 */
[----:B------:R-:W-:Y:S01]  /*0a60*/  IMAD.MOV.U32 R12, RZ, RZ, R28 ;  /* 0x000000ffff0c7224 */ /* 0x000fe200078e001c */
[----:B------:R-:W-:Y:S01]  /*0a70*/  MOV R2, 0xab0 ;  /* 0x00000ab000027802 */ /* 0x000fe20000000f00 */
[----:B------:R-:W-:Y:S02]  /*0a80*/  IMAD.MOV.U32 R13, RZ, RZ, R29 ;  /* 0x000000ffff0d7224 */ /* 0x000fe400078e001d */
[----:B------:R-:W-:-:S07]  /*0a90*/  IMAD.MOV.U32 R11, RZ, RZ, R9 ;  /* 0x000000ffff0b7224 */ /* 0x000fce00078e0009 */
[----:B------:R-:W-:Y:S05]  /*0aa0*/  CALL.REL.NOINC `($__internal_0_$__cuda_sm20_div_rn_f64_full) ;  /* 0x00000000002c7944 */ /* 0x000fea0003c00000 */
.L_x_14:
[----:B------:R-:W-:Y:S05]  /*0ab0*/  BSYNC.RECONVERGENT B1 ;  /* 0x0000000000017941 */ /* 0x000fea0003800200 */
.L_x_13:
[----:B------:R-:W0:Y:S01]  /*0ac0*/  F2F.F64.F32 R10, R27 ;  /* 0x0000001b000a7310 */ /* 0x000e220000201800 */
[----:B------:R-:W-:Y:S01]  /*0ad0*/  ISETP.GT.AND P0, PT, R5, R4, PT ;  /* 0x000000040500720c */ /* 0x000fe20003f04270 */
[----:B0-----:R-:W-:-:S06]  /*0ae0*/  DADD R10, R10, R12 ;  /* 0x000000000a0a7229 */ /* 0x001fcc000000000c */
[----:B------:R2:W3:Y:S06]  /*0af0*/  F2F.F32.F64 R26, R10 ;  /* 0x0000000a001a7310 */ /* 0x0004ec0000301000 */
[----:B------:R-:W-:Y:S05]  /*0b00*/  @P0 BRA `(.L_x_15) ;  /* 0xfffffff800400947 */ /* 0x000fea000383ffff */
.L_x_6:
[----:B------:R-:W-:Y:S05]  /*0b10*/  BSYNC.RECONVERGENT B0 ;  /* 0x0000000000007941 */ /* 0x000fea0003800200 */
.L_x_0:
[----:B------:R-:W4:Y:S02]  /*0b20*/  LDC.64 R4, c[0x0][0x380] ;  /* 0x0000e000ff047b82 */ /* 0x000f240000000a00 */
[----:B----4-:R-:W-:-:S05]  /*0b30*/  IMAD.WIDE R2, R3, 0x4, R4 ;  /* 0x0000000403027825 */ /* 0x010fca00078e0204 */
[----:B-1-3--:R-:W-:Y:S01]  /*0b40*/  STG.E desc[UR6][R2.64], R26 ;  /* 0x0000001a02007986 */ /* 0x00afe2000c101906 */
[----:B------:R-:W-:Y:S05]  /*0b50*/  EXIT ;  /* 0x000000000000794d */ /* 0x000fea0003800000 */
        .weak           $__internal_0_$__cuda_sm20_div_rn_f64_full
        .type           $__internal_0_$__cuda_sm20_div_rn_f64_full,@function
        .size           $__internal_0_$__cuda_sm20_div_rn_f64_full,(.L_x_22 - $__internal_0_$__cuda_sm20_div_rn_f64_full)
$__internal_0_$__cuda_sm20_div_rn_f64_full:
[C---:B------:R-:W-:Y:S01]  /*0b60*/  FSETP.GEU.AND P0, PT, |R13|.reuse, 1.469367938527859385e-39, PT ;  /* 0x001000000d00780b */ /* 0x040fe20003f0e200 */
[----:B------:R-:W-:Y:S01]  /*0b70*/  IMAD.MOV.U32 R8, RZ, RZ, 0x1ca00000 ;  /* 0x1ca00000ff087424 */ /* 0x000fe200078e00ff */
[----:B------:R-:W-:Y:S01]  /*0b80*/  LOP3.LUT R14, R13, 0x800fffff, RZ, 0xc0, !PT ;  /* 0x800fffff0d0e7812 */ /* 0x000fe200078ec0ff */
[----:B------:R-:W-:Y:S01]  /*0b90*/  IMAD.U32 R10, RZ, RZ, UR4 ;  /* 0x00000004ff0a7e24 */ /* 0x000fe2000f8e00ff */
[C---:B------:R-:W-:Y:S01]  /*0ba0*/  FSETP.GEU.AND P4, PT, |R11|.reuse, 1.469367938527859385e-39, PT ;  /* 0x001000000b00780b */ /* 0x040fe20003f8e200 */
[----:B------:R-:W-:Y:S01]  /*0bb0*/  BSSY.RECONVERGENT B2, `(.L_x_16) ;  /* 0x0000053000027945 */ /* 0x000fe20003800200 */
[----:B------:R-:W-:Y:S01]  /*0bc0*/  LOP3.LUT R15, R14, 0x3ff00000, RZ, 0xfc, !PT ;  /* 0x3ff000000e0f7812 */ /* 0x000fe200078efcff */
[----:B------:R-:W-:Y:S01]  /*0bd0*/  IMAD.MOV.U32 R14, RZ, RZ, R12 ;  /* 0x000000ffff0e7224 */ /* 0x000fe200078e000c */
[----:B------:R-:W-:Y:S01]  /*0be0*/  MOV R18, 0x1 ;  /* 0x0000000100127802 */ /* 0x000fe20000000f00 */
[----:B------:R-:W-:Y:S01]  /*0bf0*/  IMAD.MOV.U32 R16, RZ, RZ, R10 ;  /* 0x000000ffff107224 */ /* 0x000fe200078e000a */
[----:B------:R-:W-:-:S02]  /*0c00*/  LOP3.LUT R6, R11, 0x7ff00000, RZ, 0xc0, !PT ;  /* 0x7ff000000b067812 */ /* 0x000fc400078ec0ff */
[C---:B------:R-:W-:Y:S01]  /*0c10*/  LOP3.LUT R0, R13.reuse, 0x7ff00000, RZ, 0xc0, !PT ;  /* 0x7ff000000d007812 */ /* 0x040fe200078ec0ff */
[----:B------:R-:W-:Y:S02]  /*0c20*/  @!P0 DMUL R14, R12, 8.98846567431157953865e+307 ;  /* 0x7fe000000c0e8828 */ /* 0x000fe40000000000 */
[----:B------:R-:W-:Y:S01]  /*0c30*/  IMAD.MOV.U32 R25, RZ, RZ, R6 ;  /* 0x000000ffff197224 */ /* 0x000fe200078e0006 */
[C---:B------:R-:W-:Y:S02]  /*0c40*/  ISETP.GE.U32.AND P3, PT, R6.reuse, R0, PT ;  /* 0x000000000600720c */ /* 0x040fe40003f66070 */
[----:B------:R-:W-:Y:S01]  /*0c50*/  @!P4 LOP3.LUT R17, R13, 0x7ff00000, RZ, 0xc0, !PT ;  /* 0x7ff000000d11c812 */ /* 0x000fe200078ec0ff */
[----:B------:R-:W0:Y:S03]  /*0c60*/  MUFU.RCP64H R19, R15 ;  /* 0x0000000f00137308 */ /* 0x000e260000001800 */
[----:B------:R-:W-:-:S02]  /*0c70*/  @!P4 ISETP.GE.U32.AND P5, PT, R6, R17, PT ;  /* 0x000000110600c20c */ /* 0x000fc40003fa6070 */
[----:B------:R-:W-:Y:S02]  /*0c80*/  @!P0 LOP3.LUT R0, R15, 0x7ff00000, RZ, 0xc0, !PT ;  /* 0x7ff000000f008812 */ /* 0x000fe400078ec0ff */
[----:B------:R-:W-:-:S03]  /*0c90*/  @!P4 SEL R17, R8, 0x63400000, !P5 ;  /* 0x634000000811c807 */ /* 0x000fc60006800000 */
[----:B------:R-:W-:Y:S01]  /*0ca0*/  VIADD R24, R0, 0xffffffff ;  /* 0xffffffff00187836 */ /* 0x000fe20000000000 */
[----:B------:R-:W-:-:S04]  /*0cb0*/  @!P4 LOP3.LUT R22, R17, 0x80000000, R11, 0xf8, !PT ;  /* 0x800000001116c812 */ /* 0x000fc800078ef80b */
[----:B------:R-:W-:Y:S01]  /*0cc0*/  @!P4 LOP3.LUT R23, R22, 0x100000, RZ, 0xfc, !PT ;  /* 0x001000001617c812 */ /* 0x000fe200078efcff */
[----:B------:R-:W-:Y:S01]  /*0cd0*/  @!P4 IMAD.MOV.U32 R22, RZ, RZ, RZ ;  /* 0x000000ffff16c224 */ /* 0x000fe200078e00ff */
[----:B0-----:R-:W-:-:S08]  /*0ce0*/  DFMA R20, R18, -R14, 1 ;  /* 0x3ff000001214742b */ /* 0x001fd0000000080e */
[----:B------:R-:W-:-:S08]  /*0cf0*/  DFMA R20, R20, R20, R20 ;  /* 0x000000141414722b */ /* 0x000fd00000000014 */
[----:B------:R-:W-:Y:S01]  /*0d00*/  DFMA R20, R18, R20, R18 ;  /* 0x000000141214722b */ /* 0x000fe20000000012 */
[----:B------:R-:W-:-:S04]  /*0d10*/  SEL R19, R8, 0x63400000, !P3 ;  /* 0x6340000008137807 */ /* 0x000fc80005800000 */
[----:B------:R-:W-:-:S03]  /*0d20*/  LOP3.LUT R17, R19, 0x800fffff, R11, 0xf8, !PT ;  /* 0x800fffff13117812 */ /* 0x000fc600078ef80b */
[----:B------:R-:W-:-:S03]  /*0d30*/  DFMA R18, R20, -R14, 1 ;  /* 0x3ff000001412742b */ /* 0x000fc6000000080e */
[----:B------:R-:W-:-:S05]  /*0d40*/  @!P4 DFMA R16, R16, 2, -R22 ;  /* 0x400000001010c82b */ /* 0x000fca0000000816 */
[----:B------:R-:W-:-:S05]  /*0d50*/  DFMA R18, R20, R18, R20 ;  /* 0x000000121412722b */ /* 0x000fca0000000014 */
[----:B------:R-:W-:-:S03]  /*0d60*/  @!P4 LOP3.LUT R25, R17, 0x7ff00000, RZ, 0xc0, !PT ;  /* 0x7ff000001119c812 */ /* 0x000fc600078ec0ff */
[----:B------:R-:W-:Y:S02]  /*0d70*/  DMUL R20, R18, R16 ;  /* 0x0000001012147228 */ /* 0x000fe40000000000 */
[----:B------:R-:W-:-:S05]  /*0d80*/  VIADD R22, R25, 0xffffffff ;  /* 0xffffffff19167836 */ /* 0x000fca0000000000 */
[----:B------:R-:W-:Y:S01]  /*0d90*/  ISETP.GT.U32.AND P0, PT, R22, 0x7feffffe, PT ;  /* 0x7feffffe1600780c */ /* 0x000fe20003f04070 */
[----:B------:R-:W-:-:S03]  /*0da0*/  DFMA R22, R20, -R14, R16 ;  /* 0x8000000e1416722b */ /* 0x000fc60000000010 */
[----:B------:R-:W-:-:S05]  /*0db0*/  ISETP.GT.U32.OR P0, PT, R24, 0x7feffffe, P0 ;  /* 0x7feffffe1800780c */ /* 0x000fca0000704470 */
[----:B------:R-:W-:-:S08]  /*0dc0*/  DFMA R22, R18, R22, R20 ;  /* 0x000000161216722b */ /* 0x000fd00000000014 */
[----:B------:R-:W-:Y:S05]  /*0dd0*/  @P0 BRA `(.L_x_17) ;  /* 0x00000000006c0947 */ /* 0x000fea0003800000 */
[----:B------:R-:W-:Y:S02]  /*0de0*/  LOP3.LUT R11, R13, 0x7ff00000, RZ, 0xc0, !PT ;  /* 0x7ff000000d0b7812 */ /* 0x000fe400078ec0ff */
[----:B------:R-:W-:Y:S02]  /*0df0*/  MOV R10, RZ ;  /* 0x000000ff000a7202 */ /* 0x000fe40000000f00 */
[CC--:B------:R-:W-:Y:S02]  /*0e00*/  VIADDMNMX R0, R6.reuse, -R11.reuse, 0xb9600000, !PT ;  /* 0xb960000006007446 */ /* 0x0c0fe4000780090b */
[----:B------:R-:W-:Y:S02]  /*0e10*/  ISETP.GE.U32.AND P0, PT, R6, R11, PT ;  /* 0x0000000b0600720c */ /* 0x000fe40003f06070 */
[----:B------:R-:W-:Y:S02]  /*0e20*/  VIMNMX R0, PT, PT, R0, 0x46a00000, PT ;  /* 0x46a0000000007848 */ /* 0x000fe40003fe0100 */
[----:B------:R-:W-:-:S05]  /*0e30*/  SEL R11, R8, 0x63400000, !P0 ;  /* 0x63400000080b7807 */ /* 0x000fca0004000000 */
[----:B------:R-:W-:-:S04]  /*0e40*/  IMAD.IADD R0, R0, 0x1, -R11 ;  /* 0x0000000100007824 */ /* 0x000fc800078e0a0b */
[----:B------:R-:W-:-:S06]  /*0e50*/  VIADD R11, R0, 0x7fe00000 ;  /* 0x7fe00000000b7836 */ /* 0x000fcc0000000000 */
[----:B------:R-:W-:-:S10]  /*0e60*/  DMUL R18, R22, R10 ;  /* 0x0000000a16127228 */ /* 0x000fd40000000000 */
[----:B------:R-:W-:-:S13]  /*0e70*/  FSETP.GTU.AND P0, PT, |R19|, 1.469367938527859385e-39, PT ;  /* 0x001000001300780b */ /* 0x000fda0003f0c200 */
[----:B------:R-:W-:Y:S05]  /*0e80*/  @P0 BRA `(.L_x_18) ;  /* 0x0000000000940947 */ /* 0x000fea0003800000 */
[----:B------:R-:W-:Y:S01]  /*0e90*/  DFMA R14, R22, -R14, R16 ;  /* 0x8000000e160e722b */ /* 0x000fe20000000010 */
[----:B------:R-:W-:-:S09]  /*0ea0*/  IMAD.MOV.U32 R12, RZ, RZ, RZ ;  /* 0x000000ffff0c7224 */ /* 0x000fd200078e00ff */
[C---:B------:R-:W-:Y:S02]  /*0eb0*/  FSETP.NEU.AND P0, PT, R15.reuse, RZ, PT ;  /* 0x000000ff0f00720b */ /* 0x040fe40003f0d000 */
[----:B------:R-:W-:-:S04]  /*0ec0*/  LOP3.LUT R17, R15, 0x80000000, R13, 0x48, !PT ;  /* 0x800000000f117812 */ /* 0x000fc800078e480d */
[----:B------:R-:W-:-:S07]  /*0ed0*/  LOP3.LUT R13, R17, R11, RZ, 0xfc, !PT ;  /* 0x0000000b110d7212 */ /* 0x000fce00078efcff */
[----:B------:R-:W-:Y:S05]  /*0ee0*/  @!P0 BRA `(.L_x_18) ;  /* 0x00000000007c8947 */ /* 0x000fea0003800000 */
[----:B------:R-:W-:Y:S01]  /*0ef0*/  IMAD.MOV R11, RZ, RZ, -R0 ;  /* 0x000000ffff0b7224 */ /* 0x000fe200078e0a00 */
[----:B------:R-:W-:Y:S01]  /*0f00*/  DMUL.RP R12, R22, R12 ;  /* 0x0000000c160c7228 */ /* 0x000fe20000008000 */
[----:B------:R-:W-:-:S06]  /*0f10*/  IMAD.MOV.U32 R10, RZ, RZ, RZ ;  /* 0x000000ffff0a7224 */ /* 0x000fcc00078e00ff */
[----:B------:R-:W-:-:S03]  /*0f20*/  DFMA R10, R18, -R10, R22 ;  /* 0x8000000a120a722b */ /* 0x000fc60000000016 */
[----:B------:R-:W-:-:S03]  /*0f30*/  LOP3.LUT R17, R13, R17, RZ, 0x3c, !PT ;  /* 0x000000110d117212 */ /* 0x000fc600078e3cff */
[----:B------:R-:W-:-:S04]  /*0f40*/  IADD3 R10, PT, PT, -R0, -0x43300000, RZ ;  /* 0xbcd00000000a7810 */ /* 0x000fc80007ffe1ff */
[----:B------:R-:W-:-:S04]  /*0f50*/  FSETP.NEU.AND P0, PT, |R11|, R10, PT ;  /* 0x0000000a0b00720b */ /* 0x000fc80003f0d200 */
[----:B------:R-:W-:Y:S02]  /*0f60*/  FSEL R18, R12, R18, !P0 ;  /* 0x000000120c127208 */ /* 0x000fe40004000000 */
[----:B------:R-:W-:Y:S01]  /*0f70*/  FSEL R19, R17, R19, !P0 ;  /* 0x0000001311137208 */ /* 0x000fe20004000000 */
[----:B------:R-:W-:Y:S06]  /*0f80*/  BRA `(.L_x_18) ;  /* 0x0000000000547947 */ /* 0x000fec0003800000 */
.L_x_17:
[----:B------:R-:W-:-:S14]  /*0f90*/  DSETP.NAN.AND P0, PT, R10, R10, PT ;  /* 0x0000000a0a00722a */ /* 0x000fdc0003f08000 */
[----:B------:R-:W-:Y:S05]  /*0fa0*/  @P0 BRA `(.L_x_19) ;  /* 0x0000000000440947 */ /* 0x000fea0003800000 */
[----:B------:R-:W-:-:S14]  /*0fb0*/  DSETP.NAN.AND P0, PT, R12, R12, PT ;  /* 0x0000000c0c00722a */ /* 0x000fdc0003f08000 */
[----:B------:R-:W-:Y:S05]  /*0fc0*/  @P0 BRA `(.L_x_20) ;  /* 0x0000000000300947 */ /* 0x000fea0003800000 */
[----:B------:R-:W-:Y:S01]  /*0fd0*/  ISETP.NE.AND P0, PT, R25, R0, PT ;  /* 0x000000001900720c */ /* 0x000fe20003f05270 */
[----:B------:R-:W-:Y:S02]  /*0fe0*/  IMAD.MOV.U32 R18, RZ, RZ, 0x0 ;  /* 0x00000000ff127424 */ /* 0x000fe400078e00ff */
[----:B------:R-:W-:-:S10]  /*0ff0*/  IMAD.MOV.U32 R19, RZ, RZ, -0x80000 ;  /* 0xfff80000ff137424 */ /* 0x000fd400078e00ff */
[----:B------:R-:W-:Y:S05]  /*1000*/  @!P0 BRA `(.L_x_18) ;  /* 0x0000000000348947 */ /* 0x000fea0003800000 */
[----:B------:R-:W-:Y:S02]  /*1010*/  ISETP.NE.AND P0, PT, R25, 0x7ff00000, PT ;  /* 0x7ff000001900780c */ /* 0x000fe40003f05270 */
[----:B------:R-:W-:Y:S02]  /*1020*/  LOP3.LUT R19, R11, 0x80000000, R13, 0x48, !PT ;  /* 0x800000000b137812 */ /* 0x000fe400078e480d */
[----:B------:R-:W-:-:S13]  /*1030*/  ISETP.EQ.OR P0, PT, R0, RZ, !P0 ;  /* 0x000000ff0000720c */ /* 0x000fda0004702670 */
[----:B------:R-:W-:Y:S01]  /*1040*/  @P0 LOP3.LUT R0, R19, 0x7ff00000, RZ, 0xfc, !PT ;  /* 0x7ff0000013000812 */ /* 0x000fe200078efcff */
[----:B------:R-:W-:Y:S02]  /*1050*/  @!P0 IMAD.MOV.U32 R18, RZ, RZ, RZ ;  /* 0x000000ffff128224 */ /* 0x000fe400078e00ff */
[----:B------:R-:W-:Y:S01]  /*1060*/  @P0 IMAD.MOV.U32 R18, RZ, RZ, RZ ;  /* 0x000000ffff120224 */ /* 0x000fe200078e00ff */
[----:B------:R-:W-:Y:S01]  /*1070*/  @P0 MOV R19, R0 ;  /* 0x0000000000130202 */ /* 0x000fe20000000f00 */
[----:B------:R-:W-:Y:S06]  /*1080*/  BRA `(.L_x_18) ;  /* 0x0000000000147947 */ /* 0x000fec0003800000 */
.L_x_20:
[----:B------:R-:W-:Y:S01]  /*1090*/  LOP3.LUT R19, R13, 0x80000, RZ, 0xfc, !PT ;  /* 0x000800000d137812 */ /* 0x000fe200078efcff */
[----:B------:R-:W-:Y:S01]  /*10a0*/  IMAD.MOV.U32 R18, RZ, RZ, R12 ;  /* 0x000000ffff127224 */ /* 0x000fe200078e000c */
[----:B------:R-:W-:Y:S06]  /*10b0*/  BRA `(.L_x_18) ;  /* 0x0000000000087947 */ /* 0x000fec0003800000 */
.L_x_19:
[----:B------:R-:W-:Y:S01]  /*10c0*/  LOP3.LUT R19, R11, 0x80000, RZ, 0xfc, !PT ;  /* 0x000800000b137812 */ /* 0x000fe200078efcff */
[----:B------:R-:W-:-:S07]  /*10d0*/  IMAD.MOV.U32 R18, RZ, RZ, R10 ;  /* 0x000000ffff127224 */ /* 0x000fce00078e000a */
.L_x_18:
[----:B------:R-:W-:Y:S05]  /*10e0*/  BSYNC.RECONVERGENT B2 ;  /* 0x0000000000027941 */ /* 0x000fea0003800200 */
.L_x_16:
[----:B------:R-:W-:Y:S02]  /*10f0*/  IMAD.MOV.U32 R10, RZ, RZ, R2 ;  /* 0x000000ffff0a7224 */ /* 0x000fe400078e0002 */
[----:B------:R-:W-:Y:S02]  /*1100*/  IMAD.MOV.U32 R11, RZ, RZ, 0x0 ;  /* 0x00000000ff0b7424 */ /* 0x000fe400078e00ff */
[----:B------:R-:W-:Y:S02]  /*1110*/  IMAD.MOV.U32 R12, RZ, RZ, R18 ;  /* 0x000000ffff0c7224 */ /* 0x000fe400078e0012 */
[----:B------:R-:W-:Y:S01]  /*1120*/  IMAD.MOV.U32 R13, RZ, RZ, R19 ;  /* 0x000000ffff0d7224 */ /* 0x000fe200078e0013 */
[----:B------:R-:W-:Y:S06]  /*1130*/  RET.REL.NODEC R10 `(_Z7processPfi) ;  /* 0xffffffec0ab07950 */ /* 0x000fec0003c3ffff */
.L_x_21:
[----:B------:R-:W-:-:S00]  /*1140*/  BRA `(.L_x_21) ;  /* 0xfffffffc00fc7947 */ /* 0x000fc0000383ffff */
[----:B------:R-:W-:-:S00]  /*1150*/  NOP ;  /* 0x0000000000007918 */ /* 0x000fc00000000000 */
        /* <DEDUP_REMOVED lines=10> */
.L_x_22:


//--------------------- .nv.shared.reserved.0     --------------------------
	.section	.nv.shared.reserved.0,"aw",@nobits
	.weak		__nv_reservedSMEM_offset_0_alias
	.size		__nv_reservedSMEM_offset_0_alias, 0, 64
	.other		__nv_reservedSMEM_offset_0_alias,@"STO_CUDA_RESERVED_SHARED STV_DEFAULT"
__nv_reservedSMEM_offset_0_alias:
	.zero		0
	.zero		64


//--------------------- .nv.constant0._Z7processPfi --------------------------
	.section	.nv.constant0._Z7processPfi,"a",@progbits
	.sectionflags	@""
	.align	4
.nv.constant0._Z7processPfi:
	.zero		908


//--------------------- SYMBOLS --------------------------

	.type		.nv.reservedSmem.offset0,@object
	.size		.nv.reservedSmem.offset0,0x4
